	.headerflags	@"EF_CUDA_TEXMODE_UNIFIED EF_CUDA_64BIT_ADDRESS EF_CUDA_ACCELERATORS EF_CUDA_SM90 EF_CUDA_VIRTUAL_SM(EF_CUDA_SM90)"
	.elftype	@"ET_EXEC"


//--------------------- .nv.info                  --------------------------
	.section	.nv.info,"",@"SHT_CUDA_INFO"
	.align	4


	//----- nvinfo : EIATTR_REGCOUNT
	.align		4
        /*0000*/ 	.byte	0x04, 0x2f
        /*0002*/ 	.short	(.L_1 - .L_0)
	.align		4
.L_0:
        /*0004*/ 	.word	index@(triton_poi_fused_mul_sum_0)
        /*0008*/ 	.word	0x00000014


	//----- nvinfo : EIATTR_MIN_STACK_SIZE
	.align		4
.L_1:
        /*000c*/ 	.byte	0x04, 0x12
        /*000e*/ 	.short	(.L_3 - .L_2)
	.align		4
.L_2:
        /*0010*/ 	.word	index@(triton_poi_fused_mul_sum_0)
        /*0014*/ 	.word	0x00000000


	//----- nvinfo : EIATTR_FRAME_SIZE
	.align		4
.L_3:
        /*0018*/ 	.byte	0x04, 0x11
        /*001a*/ 	.short	(.L_5 - .L_4)
	.align		4
.L_4:
        /*001c*/ 	.word	index@(triton_poi_fused_mul_sum_0)
        /*0020*/ 	.word	0x00000000


	//----- nvinfo : EIATTR_MIN_STACK_SIZE
	.align		4
.L_5:
        /*0024*/ 	.byte	0x04, 0x12
        /*0026*/ 	.short	(.L_7 - .L_6)
	.align		4
.L_6:
        /*0028*/ 	.word	index@(triton_poi_fused_mul_sum_0)
        /*002c*/ 	.word	0x00000000
.L_7:


//--------------------- .nv.info.triton_poi_fused_mul_sum_0 --------------------------
	.section	.nv.info.triton_poi_fused_mul_sum_0,"",@"SHT_CUDA_INFO"
	.sectionflags	@""
	.align	4


	//----- nvinfo : EIATTR_CUDA_API_VERSION
	.align		4
        /*0000*/ 	.byte	0x04, 0x37
        /*0002*/ 	.short	(.L_9 - .L_8)
.L_8:
        /*0004*/ 	.word	0x0000007c


	//----- nvinfo : EIATTR_KPARAM_INFO
	.align		4
.L_9:
        /*0008*/ 	.byte	0x04, 0x17
        /*000a*/ 	.short	(.L_11 - .L_10)
.L_10:
        /*000c*/ 	.word	0x00000000
        /*0010*/ 	.short	0x0003
        /*0012*/ 	.short	0x0018
        /*0014*/ 	.byte	0x00, 0xf0, 0x11, 0x00


	//----- nvinfo : EIATTR_KPARAM_INFO
	.align		4
.L_11:
        /*0018*/ 	.byte	0x04, 0x17
        /*001a*/ 	.short	(.L_13 - .L_12)
.L_12:
        /*001c*/ 	.word	0x00000000
        /*0020*/ 	.short	0x0002
        /*0022*/ 	.short	0x0010
        /*0024*/ 	.byte	0x00, 0xf4, 0x21, 0x00


	//----- nvinfo : EIATTR_KPARAM_INFO
	.align		4
.L_13:
        /*0028*/ 	.byte	0x04, 0x17
        /*002a*/ 	.short	(.L_15 - .L_14)
.L_14:
        /*002c*/ 	.word	0x00000000
        /*0030*/ 	.short	0x0001
        /*0032*/ 	.short	0x0008
        /*0034*/ 	.byte	0x00, 0xf4, 0x21, 0x00


	//----- nvinfo : EIATTR_KPARAM_INFO
	.align		4
.L_15:
        /*0038*/ 	.byte	0x04, 0x17
        /*003a*/ 	.short	(.L_17 - .L_16)
.L_16:
        /*003c*/ 	.word	0x00000000
        /*0040*/ 	.short	0x0000
        /*0042*/ 	.short	0x0000
        /*0044*/ 	.byte	0x00, 0xf4, 0x21, 0x00


	//----- nvinfo : EIATTR_SPARSE_MMA_MASK
	.align		4
.L_17:
        /*0048*/ 	.byte	0x03, 0x50
        /*004a*/ 	.short	0x0000


	//----- nvinfo : EIATTR_MAXREG_COUNT
	.align		4
        /*004c*/ 	.byte	0x03, 0x1b
        /*004e*/ 	.short	0x00ff


	//----- nvinfo : EIATTR_EXIT_INSTR_OFFSETS
	.align		4
        /*0050*/ 	.byte	0x04, 0x1c
        /*0052*/ 	.short	(.L_19 - .L_18)


	//   ....[0]....
.L_18:
        /*0054*/ 	.word	0x00000220


	//   ....[1]....
        /*0058*/ 	.word	0x00000240


	//----- nvinfo : EIATTR_REQNTID
	.align		4
.L_19:
        /*005c*/ 	.byte	0x04, 0x10
        /*005e*/ 	.short	(.L_21 - .L_20)
.L_20:
        /*0060*/ 	.word	0x00000020
        /*0064*/ 	.word	0x00000001
        /*0068*/ 	.word	0x00000001


	//----- nvinfo : EIATTR_CBANK_PARAM_SIZE
	.align		4
.L_21:
        /*006c*/ 	.byte	0x03, 0x19
        /*006e*/ 	.short	0x001c


	//----- nvinfo : EIATTR_PARAM_CBANK
	.align		4
        /*0070*/ 	.byte	0x04, 0x0a
        /*0072*/ 	.short	(.L_23 - .L_22)
	.align		4
.L_22:
        /*0074*/ 	.word	index@(.nv.constant0.triton_poi_fused_mul_sum_0)
        /*0078*/ 	.short	0x0210
        /*007a*/ 	.short	0x001c


	//----- nvinfo : EIATTR_SW_WAR
	.align		4
.L_23:
        /*007c*/ 	.byte	0x04, 0x36
        /*007e*/ 	.short	(.L_25 - .L_24)
.L_24:
        /*0080*/ 	.word	0x00000008
.L_25:


//--------------------- .nv.callgraph             --------------------------
	.section	.nv.callgraph,"",@"SHT_CUDA_CALLGRAPH"
	.align	4
	.sectionentsize	8
	.align		4
        /*0000*/ 	.word	0x00000000
	.align		4
        /*0004*/ 	.word	0xffffffff
	.align		4
        /*0008*/ 	.word	0x00000000
	.align		4
        /*000c*/ 	.word	0xfffffffe
	.align		4
        /*0010*/ 	.word	0x00000000
	.align		4
        /*0014*/ 	.word	0xfffffffd
	.align		4
        /*0018*/ 	.word	0x00000000
	.align		4
        /*001c*/ 	.word	0xfffffffc


//--------------------- .text.triton_poi_fused_mul_sum_0 --------------------------
	.section	.text.triton_poi_fused_mul_sum_0,"ax",@progbits
	.align	128
        .global         triton_poi_fused_mul_sum_0
        .type           triton_poi_fused_mul_sum_0,@function
        .size           triton_poi_fused_mul_sum_0,(.L_x_1 - triton_poi_fused_mul_sum_0)
        .other          triton_poi_fused_mul_sum_0,@"STO_CUDA_ENTRY STV_DEFAULT"
triton_poi_fused_mul_sum_0:
.text.triton_poi_fused_mul_sum_0:
[----:B------:R-:W0:Y:S02]  /*0000*/  LDC R1, c[0x0][0x28] ;  /* 0x00000a00ff017b82 */ /* 0x000e240000000800 */
[----:B------:R-:W1:Y:S01]  /*0010*/  S2R R14, SR_TID.X ;  /* 0x00000000000e7919 */ /* 0x000e620000002100 */
[----:B------:R-:W2:Y:S01]  /*0020*/  LDC.64 R2, c[0x0][0x210] ;  /* 0x00008400ff027b82 */ /* 0x000ea20000000a00 */
[----:B------:R-:W-:Y:S01]  /*0030*/  HFMA2.MMA R8, -RZ, RZ, 0, 0 ;  /* 0x00000000ff087435 */ /* 0x000fe200000001ff */
[----:B------:R-:W-:Y:S01]  /*0040*/  CS2R R12, SRZ ;  /* 0x00000000000c7805 */ /* 0x000fe2000001ff00 */
[----:B------:R-:W3:Y:S01]  /*0050*/  S2R R9, SR_CTAID.X ;  /* 0x0000000000097919 */ /* 0x000ee20000002500 */
[----:B------:R-:W-:Y:S01]  /*0060*/  ULDC.64 UR4, c[0x0][0x208] ;  /* 0x0000820000047ab9 */ /* 0x000fe20000000a00 */
[----:B------:R-:W-:-:S03]  /*0070*/  CS2R R10, SRZ ;  /* 0x00000000000a7805 */ /* 0x000fc6000001ff00 */
[----:B------:R-:W4:Y:S01]  /*0080*/  LDC.64 R4, c[0x0][0x218] ;  /* 0x00008600ff047b82 */ /* 0x000f220000000a00 */
[----:B-1----:R-:W-:-:S04]  /*0090*/  LOP3.LUT R0, R14, 0xf, RZ, 0xc0, !PT ;  /* 0x0000000f0e007812 */ /* 0x002fc800078ec0ff */
[----:B---3--:R-:W-:Y:S01]  /*00a0*/  LEA R9, R9, R0, 0x4 ;  /* 0x0000000009097211 */ /* 0x008fe200078e20ff */
[----:B------:R-:W-:-:S03]  /*00b0*/  IMAD.MOV.U32 R0, RZ, RZ, RZ ;  /* 0x000000ffff007224 */ /* 0x000fc600078e00ff */
[C---:B------:R-:W-:Y:S02]  /*00c0*/  ISETP.GE.AND P0, PT, R9.reuse, 0x10, PT ;  /* 0x000000100900780c */ /* 0x040fe40003f06270 */
[----:B------:R-:W-:-:S05]  /*00d0*/  SHF.L.U32 R7, R9, 0x2, RZ ;  /* 0x0000000209077819 */ /* 0x000fca00000006ff */
[----:B--2---:R-:W-:-:S04]  /*00e0*/  IMAD.WIDE R2, R7, 0x4, R2 ;  /* 0x0000000407027825 */ /* 0x004fc800078e0202 */
[----:B----4-:R-:W-:Y:S02]  /*00f0*/  IMAD.WIDE R4, R7, 0x4, R4 ;  /* 0x0000000407047825 */ /* 0x010fe400078e0204 */
[----:B------:R-:W2:Y:S01]  /*0100*/  @!P0 LDG.E.EL R8, desc[UR4][R2.64+0x4] ;  /* 0x0000040402088981 */ /* 0x000ea2000c2e1900 */
[----:B------:R-:W-:Y:S01]  /*0110*/  MOV R15, RZ ;  /* 0x000000ff000f7202 */ /* 0x000fe20000000f00 */
[----:B------:R-:W-:Y:S01]  /*0120*/  IMAD.MOV.U32 R17, RZ, RZ, RZ ;  /* 0x000000ffff117224 */ /* 0x000fe200078e00ff */
[----:B------:R-:W1:Y:S01]  /*0130*/  LDC.64 R6, c[0x0][0x220] ;  /* 0x00008800ff067b82 */ /* 0x000e620000000a00 */
[----:B------:R-:W2:Y:S04]  /*0140*/  @!P0 LDG.E.EL R13, desc[UR4][R4.64+0x4] ;  /* 0x00000404040d8981 */ /* 0x000ea8000c2e1900 */
[----:B------:R-:W3:Y:S04]  /*0150*/  @!P0 LDG.E.EL R0, desc[UR4][R2.64] ;  /* 0x0000000402008981 */ /* 0x000ee8000c2e1900 */
[----:B------:R-:W3:Y:S04]  /*0160*/  @!P0 LDG.E.EL R11, desc[UR4][R4.64] ;  /* 0x00000004040b8981 */ /* 0x000ee8000c2e1900 */
[----:B------:R-:W4:Y:S04]  /*0170*/  @!P0 LDG.E.EL R10, desc[UR4][R2.64+0x8] ;  /* 0x00000804020a8981 */ /* 0x000f28000c2e1900 */
[----:B------:R-:W4:Y:S04]  /*0180*/  @!P0 LDG.E.EL R15, desc[UR4][R4.64+0x8] ;  /* 0x00000804040f8981 */ /* 0x000f28000c2e1900 */
[----:B------:R-:W5:Y:S04]  /*0190*/  @!P0 LDG.E.EL R12, desc[UR4][R2.64+0xc] ;  /* 0x00000c04020c8981 */ /* 0x000f68000c2e1900 */
[----:B------:R-:W5:Y:S01]  /*01a0*/  @!P0 LDG.E.EL R17, desc[UR4][R4.64+0xc] ;  /* 0x00000c0404118981 */ /* 0x000f62000c2e1900 */
[----:B------:R-:W-:Y:S01]  /*01b0*/  LOP3.LUT P0, RZ, R14, 0x10, RZ, 0xc0, !PT ;  /* 0x000000100eff7812 */ /* 0x000fe2000780c0ff */
[----:B-1----:R-:W-:-:S03]  /*01c0*/  IMAD.WIDE R6, R9, 0x4, R6 ;  /* 0x0000000409067825 */ /* 0x002fc600078e0206 */
[----:B------:R-:W-:Y:S01]  /*01d0*/  ISETP.LT.AND P0, PT, R9, 0x10, !P0 ;  /* 0x000000100900780c */ /* 0x000fe20004701270 */
[----:B--2---:R-:W-:-:S04]  /*01e0*/  FMUL R8, R13, R8 ;  /* 0x000000080d087220 */ /* 0x004fc80000400000 */
[----:B---3--:R-:W-:-:S04]  /*01f0*/  FFMA R0, R11, R0, R8 ;  /* 0x000000000b007223 */ /* 0x008fc80000000008 */
[----:B----4-:R-:W-:-:S04]  /*0200*/  FFMA R0, R15, R10, R0 ;  /* 0x0000000a0f007223 */ /* 0x010fc80000000000 */
[----:B-----5:R-:W-:Y:S01]  /*0210*/  FFMA R17, R17, R12, R0 ;  /* 0x0000000c11117223 */ /* 0x020fe20000000000 */
[----:B------:R-:W-:Y:S06]  /*0220*/  @!P0 EXIT ;  /* 0x000000000000894d */ /* 0x000fec0003800000 */
[----:B------:R-:W-:Y:S01]  /*0230*/  STG.E desc[UR4][R6.64], R17 ;  /* 0x0000001106007986 */ /* 0x000fe2000c101904 */
[----:B------:R-:W-:Y:S05]  /*0240*/  EXIT ;  /* 0x000000000000794d */ /* 0x000fea0003800000 */
.L_x_0:
[----:B------:R-:W-:-:S00]  /*0250*/  BRA `(.L_x_0) ;  /* 0xfffffffc00fc7947 */ /* 0x000fc0000383ffff */
[----:B------:R-:W-:-:S00]  /*0260*/  NOP ;  /* 0x0000000000007918 */ /* 0x000fc00000000000 */
        /* <DEDUP_REMOVED lines=9> */
.L_x_1:


//--------------------- .nv.constant0.triton_poi_fused_mul_sum_0 --------------------------
	.section	.nv.constant0.triton_poi_fused_mul_sum_0,"a",@progbits
	.sectionflags	@""
	.align	4
.nv.constant0.triton_poi_fused_mul_sum_0:
	.zero		556
